//
// Generated by NVIDIA NVVM Compiler
//
// Compiler Build ID: CL-36424714
// Cuda compilation tools, release 13.0, V13.0.88
// Based on NVVM 20.0.0
//

.version 9.0
.target sm_100
.address_size 64

	// .globl	_Z6MatAddPfS_S_

.visible .entry _Z6MatAddPfS_S_(
	.param .u64 .ptr .align 1 _Z6MatAddPfS_S__param_0,
	.param .u64 .ptr .align 1 _Z6MatAddPfS_S__param_1,
	.param .u64 .ptr .align 1 _Z6MatAddPfS_S__param_2
)
{
	.reg .pred 	%p<4>;
	.reg .b32 	%r<12>;
	.reg .b32 	%f<4>;
	.reg .b64 	%rd<11>;

	ld.param.u64 	%rd1, [_Z6MatAddPfS_S__param_0];
	ld.param.u64 	%rd2, [_Z6MatAddPfS_S__param_1];
	ld.param.u64 	%rd3, [_Z6MatAddPfS_S__param_2];
	mov.u32 	%r2, %ctaid.x;
	mov.u32 	%r3, %ntid.x;
	mov.u32 	%r4, %tid.x;
	mad.lo.s32 	%r5, %r2, %r3, %r4;
	mov.u32 	%r6, %ctaid.y;
	mov.u32 	%r7, %ntid.y;
	mov.u32 	%r8, %tid.y;
	mad.lo.s32 	%r9, %r6, %r7, %r8;
	shl.b32 	%r11, %r9, 9;
	add.s32 	%r1, %r11, %r5;
	setp.gt.s32 	%p1, %r5, 511;
	setp.gt.u32 	%p2, %r9, 511;
	or.pred  	%p3, %p1, %p2;
	@%p3 bra 	$L__BB0_2;
	cvta.to.global.u64 	%rd4, %rd1;
	cvta.to.global.u64 	%rd5, %rd2;
	cvta.to.global.u64 	%rd6, %rd3;
	mul.wide.s32 	%rd7, %r1, 4;
	add.s64 	%rd8, %rd4, %rd7;
	ld.global.f32 	%f1, [%rd8];
	add.s64 	%rd9, %rd5, %rd7;
	ld.global.f32 	%f2, [%rd9];
	add.f32 	%f3, %f1, %f2;
	add.s64 	%rd10, %rd6, %rd7;
	st.global.f32 	[%rd10], %f3;
$L__BB0_2:
	ret;

}


// ===== COMPILED SASS (sm_100) =====

	.target	sm_100

	.elftype	@"ET_EXEC"


//--------------------- .note.nv.tkinfo           --------------------------
	.section	.note.nv.tkinfo,"",@"SHT_NOTE"
	.sectionflags	@"SHF_NOTE_NV_TKINFO"
	.tkinfo
        /*0018*/ 	.word	0x00000002
        /*0030*/ 	.string	""
        /*0030*/ 	.string	"ptxas"
        /*0030*/ 	.string	"Cuda compilation tools, release 13.0, V13.0.88"
        /*0030*/ 	.string	"Build cuda_13.0.r13.0/compiler.36424714_0"
        /*0030*/ 	.string	"-arch sm_100 -m 64 "



//--------------------- .note.nv.cuinfo           --------------------------
	.section	.note.nv.cuinfo,"",@"SHT_NOTE"
	.sectionflags	@"SHF_NOTE_NV_CUINFO"
        /*0018*/ 	.short	0x0002
        /*001a*/ 	.short	0x0064
        /*001c*/ 	.short	0x0082
	.zero		2


//--------------------- .nv.info                  --------------------------
	.section	.nv.info,"",@"SHT_CUDA_INFO"
	.align	4


	//----- nvinfo : EIATTR_REGCOUNT
	.align		4
        /*0000*/ 	.byte	0x04, 0x2f
        /*0002*/ 	.short	(.L_1 - .L_0)
	.align		4
.L_0:
        /*0004*/ 	.word	index@(_Z6MatAddPfS_S_)
        /*0008*/ 	.word	0x0000000c


	//----- nvinfo : EIATTR_FRAME_SIZE
	.align		4
.L_1:
        /*000c*/ 	.byte	0x04, 0x11
        /*000e*/ 	.short	(.L_3 - .L_2)
	.align		4
.L_2:
        /*0010*/ 	.word	index@(_Z6MatAddPfS_S_)
        /*0014*/ 	.word	0x00000000


	//----- nvinfo : EIATTR_MIN_STACK_SIZE
	.align		4
.L_3:
        /*0018*/ 	.byte	0x04, 0x12
        /*001a*/ 	.short	(.L_5 - .L_4)
	.align		4
.L_4:
        /*001c*/ 	.word	index@(_Z6MatAddPfS_S_)
        /*0020*/ 	.word	0x00000000
.L_5:


//--------------------- .nv.compat                --------------------------
	.section	.nv.compat,"",@"SHT_CUDA_COMPAT_INFO"
	.align	4
        /*0000*/ 	.byte	0x02, 0x09, 0x00, 0x00, 0x02, 0x02, 0x01, 0x00, 0x02, 0x05, 0x05, 0x00, 0x03, 0x07, 0x01, 0x01
        /*0010*/ 	.byte	0x02, 0x03, 0x00, 0x00, 0x02, 0x06, 0x01, 0x00, 0x04, 0x0b, 0x08, 0x00, 0x09, 0x00, 0x00, 0x00
        /*0020*/ 	.byte	0x00, 0x00, 0x00, 0x00


//--------------------- .nv.info._Z6MatAddPfS_S_  --------------------------
	.section	.nv.info._Z6MatAddPfS_S_,"",@"SHT_CUDA_INFO"
	.sectionflags	@""
	.align	4


	//----- nvinfo : EIATTR_CUDA_API_VERSION
	.align		4
        /*0000*/ 	.byte	0x04, 0x37
        /*0002*/ 	.short	(.L_7 - .L_6)
.L_6:
        /*0004*/ 	.word	0x00000082


	//----- nvinfo : EIATTR_KPARAM_INFO
	.align		4
.L_7:
        /*0008*/ 	.byte	0x04, 0x17
        /*000a*/ 	.short	(.L_9 - .L_8)
.L_8:
        /*000c*/ 	.word	0x00000000
        /*0010*/ 	.short	0x0002
        /*0012*/ 	.short	0x0010
        /*0014*/ 	.byte	0x00, 0xf5, 0x21, 0x00


	//----- nvinfo : EIATTR_KPARAM_INFO
	.align		4
.L_9:
        /*0018*/ 	.byte	0x04, 0x17
        /*001a*/ 	.short	(.L_11 - .L_10)
.L_10:
        /*001c*/ 	.word	0x00000000
        /*0020*/ 	.short	0x0001
        /*0022*/ 	.short	0x0008
        /*0024*/ 	.byte	0x00, 0xf5, 0x21, 0x00


	//----- nvinfo : EIATTR_KPARAM_INFO
	.align		4
.L_11:
        /*0028*/ 	.byte	0x04, 0x17
        /*002a*/ 	.short	(.L_13 - .L_12)
.L_12:
        /*002c*/ 	.word	0x00000000
        /*0030*/ 	.short	0x0000
        /*0032*/ 	.short	0x0000
        /*0034*/ 	.byte	0x00, 0xf5, 0x21, 0x00


	//----- nvinfo : EIATTR_SPARSE_MMA_MASK
	.align		4
.L_13:
        /*0038*/ 	.byte	0x03, 0x50
        /*003a*/ 	.short	0x0000


	//----- nvinfo : EIATTR_MAXREG_COUNT
	.align		4
        /*003c*/ 	.byte	0x03, 0x1b
        /*003e*/ 	.short	0x00ff


	//----- nvinfo : EIATTR_MERCURY_ISA_VERSION
	.align		4
        /*0040*/ 	.byte	0x03, 0x5f
        /*0042*/ 	.short	0x0101


	//----- nvinfo : EIATTR_VRC_CTA_INIT_COUNT
	.align		4
        /*0044*/ 	.byte	0x02, 0x4a
	.zero		1
	.zero		1


	//----- nvinfo : EIATTR_EXIT_INSTR_OFFSETS
	.align		4
        /*0048*/ 	.byte	0x04, 0x1c
        /*004a*/ 	.short	(.L_15 - .L_14)


	//   ....[0]....
.L_14:
        /*004c*/ 	.word	0x000000b0


	//   ....[1]....
        /*0050*/ 	.word	0x00000180


	//----- nvinfo : EIATTR_CBANK_PARAM_SIZE
	.align		4
.L_15:
        /*0054*/ 	.byte	0x03, 0x19
        /*0056*/ 	.short	0x0018


	//----- nvinfo : EIATTR_PARAM_CBANK
	.align		4
        /*0058*/ 	.byte	0x04, 0x0a
        /*005a*/ 	.short	(.L_17 - .L_16)
	.align		4
.L_16:
        /*005c*/ 	.word	index@(.nv.constant0._Z6MatAddPfS_S_)
        /*0060*/ 	.short	0x0380
        /*0062*/ 	.short	0x0018


	//----- nvinfo : EIATTR_SW_WAR
	.align		4
.L_17:
        /*0064*/ 	.byte	0x04, 0x36
        /*0066*/ 	.short	(.L_19 - .L_18)
.L_18:
        /*0068*/ 	.word	0x00000008
.L_19:


//--------------------- .nv.callgraph             --------------------------
	.section	.nv.callgraph,"",@"SHT_CUDA_CALLGRAPH"
	.align	4
	.sectionentsize	8
	.align		4
        /*0000*/ 	.word	0x00000000
	.align		4
        /*0004*/ 	.word	0xffffffff
	.align		4
        /*0008*/ 	.word	0x00000000
	.align		4
        /*000c*/ 	.word	0xfffffffe
	.align		4
        /*0010*/ 	.word	0x00000000
	.align		4
        /*0014*/ 	.word	0xfffffffd
	.align		4
        /*0018*/ 	.word	0x00000000
	.align		4
        /*001c*/ 	.word	0xfffffffc


//--------------------- .text._Z6MatAddPfS_S_     --------------------------
	.section	.text._Z6MatAddPfS_S_,"ax",@progbits
	.align	128
        .global         _Z6MatAddPfS_S_
        .type           _Z6MatAddPfS_S_,@function
        .size           _Z6MatAddPfS_S_,(.L_x_1 - _Z6MatAddPfS_S_)
        .other          _Z6MatAddPfS_S_,@"STO_CUDA_ENTRY STV_DEFAULT"
_Z6MatAddPfS_S_:
.text._Z6MatAddPfS_S_:
[----:B------:R-:W-:Y:S01]  /*0000*/  LDC R1, c[0x0][0x37c] ;  /* 0x0000df00ff017b82 */ /* 0x000fe20000000800 */
[----:B------:R-:W0:Y:S07]  /*0010*/  S2R R2, SR_TID.Y ;  /* 0x0000000000027919 */ /* 0x000e2e0000002200 */
[----:B------:R-:W1:Y:S01]  /*0020*/  LDC R0, c[0x0][0x360] ;  /* 0x0000d800ff007b82 */ /* 0x000e620000000800 */
[----:B------:R-:W1:Y:S07]  /*0030*/  S2R R3, SR_TID.X ;  /* 0x0000000000037919 */ /* 0x000e6e0000002100 */
[----:B------:R-:W0:Y:S08]  /*0040*/  S2UR UR5, SR_CTAID.Y ;  /* 0x00000000000579c3 */ /* 0x000e300000002600 */
[----:B------:R-:W0:Y:S08]  /*0050*/  LDC R7, c[0x0][0x364] ;  /* 0x0000d900ff077b82 */ /* 0x000e300000000800 */
[----:B------:R-:W1:Y:S01]  /*0060*/  S2UR UR4, SR_CTAID.X ;  /* 0x00000000000479c3 */ /* 0x000e620000002500 */
[----:B0-----:R-:W-:-:S05]  /*0070*/  IMAD R7, R7, UR5, R2 ;  /* 0x0000000507077c24 */ /* 0x001fca000f8e0202 */
[----:B------:R-:W-:Y:S01]  /*0080*/  ISETP.GT.U32.AND P0, PT, R7, 0x1ff, PT ;  /* 0x000001ff0700780c */ /* 0x000fe20003f04070 */
[----:B-1----:R-:W-:-:S05]  /*0090*/  IMAD R0, R0, UR4, R3 ;  /* 0x0000000400007c24 */ /* 0x002fca000f8e0203 */
[----:B------:R-:W-:-:S13]  /*00a0*/  ISETP.GT.OR P0, PT, R0, 0x1ff, P0 ;  /* 0x000001ff0000780c */ /* 0x000fda0000704670 */
[----:B------:R-:W-:Y:S05]  /*00b0*/  @P0 EXIT ;  /* 0x000000000000094d */ /* 0x000fea0003800000 */
[----:B------:R-:W0:Y:S01]  /*00c0*/  LDC.64 R2, c[0x0][0x380] ;  /* 0x0000e000ff027b82 */ /* 0x000e220000000a00 */
[----:B------:R-:W1:Y:S01]  /*00d0*/  LDCU.64 UR4, c[0x0][0x358] ;  /* 0x00006b00ff0477ac */ /* 0x000e620008000a00 */
[----:B------:R-:W-:-:S06]  /*00e0*/  LEA R9, R7, R0, 0x9 ;  /* 0x0000000007097211 */ /* 0x000fcc00078e48ff */
[----:B------:R-:W2:Y:S08]  /*00f0*/  LDC.64 R4, c[0x0][0x388] ;  /* 0x0000e200ff047b82 */ /* 0x000eb00000000a00 */
[----:B------:R-:W3:Y:S01]  /*0100*/  LDC.64 R6, c[0x0][0x390] ;  /* 0x0000e400ff067b82 */ /* 0x000ee20000000a00 */
[----:B0-----:R-:W-:-:S06]  /*0110*/  IMAD.WIDE R2, R9, 0x4, R2 ;  /* 0x0000000409027825 */ /* 0x001fcc00078e0202 */
[----:B-1----:R-:W4:Y:S01]  /*0120*/  LDG.E R2, desc[UR4][R2.64] ;  /* 0x0000000402027981 */ /* 0x002f22000c1e1900 */
[----:B--2---:R-:W-:-:S06]  /*0130*/  IMAD.WIDE R4, R9, 0x4, R4 ;  /* 0x0000000409047825 */ /* 0x004fcc00078e0204 */
[----:B------:R-:W4:Y:S01]  /*0140*/  LDG.E R5, desc[UR4][R4.64] ;  /* 0x0000000404057981 */ /* 0x000f22000c1e1900 */
[----:B---3--:R-:W-:-:S04]  /*0150*/  IMAD.WIDE R6, R9, 0x4, R6 ;  /* 0x0000000409067825 */ /* 0x008fc800078e0206 */
[----:B----4-:R-:W-:-:S05]  /*0160*/  FADD R9, R2, R5 ;  /* 0x0000000502097221 */ /* 0x010fca0000000000 */
[----:B------:R-:W-:Y:S01]  /*0170*/  STG.E desc[UR4][R6.64], R9 ;  /* 0x0000000906007986 */ /* 0x000fe2000c101904 */
[----:B------:R-:W-:Y:S05]  /*0180*/  EXIT ;  /* 0x000000000000794d */ /* 0x000fea0003800000 */
.L_x_0:
[----:B------:R-:W-:-:S00]  /*0190*/  BRA `(.L_x_0) ;  /* 0xfffffffc00fc7947 */ /* 0x000fc0000383ffff */
[----:B------:R-:W-:-:S00]  /*01a0*/  NOP ;  /* 0x0000000000007918 */ /* 0x000fc00000000000 */
        /* <DEDUP_REMOVED lines=13> */
.L_x_1:


//--------------------- .nv.shared.reserved.0     --------------------------
	.section	.nv.shared.reserved.0,"aw",@nobits
	.weak		__nv_reservedSMEM_offset_0_alias
	.size		__nv_reservedSMEM_offset_0_alias, 0, 64
	.other		__nv_reservedSMEM_offset_0_alias,@"STO_CUDA_RESERVED_SHARED STV_DEFAULT"
__nv_reservedSMEM_offset_0_alias:
	.zero		0
	.zero		64


//--------------------- .nv.constant0._Z6MatAddPfS_S_ --------------------------
	.section	.nv.constant0._Z6MatAddPfS_S_,"a",@progbits
	.sectionflags	@""
	.align	4
.nv.constant0._Z6MatAddPfS_S_:
	.zero		920


//--------------------- SYMBOLS --------------------------

	.type		.nv.reservedSmem.offset0,@object
	.size		.nv.reservedSmem.offset0,0x4
